//
// Generated by NVIDIA NVVM Compiler
//
// Compiler Build ID: CL-36424714
// Cuda compilation tools, release 13.0, V13.0.88
// Based on NVVM 20.0.0
//

.version 9.0
.target sm_100
.address_size 64

	// .globl	_Z16multiplyMatricesPfS_S_i

.visible .entry _Z16multiplyMatricesPfS_S_i(
	.param .u64 .ptr .align 1 _Z16multiplyMatricesPfS_S_i_param_0,
	.param .u64 .ptr .align 1 _Z16multiplyMatricesPfS_S_i_param_1,
	.param .u64 .ptr .align 1 _Z16multiplyMatricesPfS_S_i_param_2,
	.param .u32 _Z16multiplyMatricesPfS_S_i_param_3
)
{
	.reg .pred 	%p<10>;
	.reg .b32 	%r<40>;
	.reg .b32 	%f<67>;
	.reg .b64 	%rd<67>;

	ld.param.u64 	%rd14, [_Z16multiplyMatricesPfS_S_i_param_0];
	ld.param.u64 	%rd15, [_Z16multiplyMatricesPfS_S_i_param_1];
	ld.param.u32 	%r18, [_Z16multiplyMatricesPfS_S_i_param_3];
	cvta.to.global.u64 	%rd1, %rd15;
	cvta.to.global.u64 	%rd2, %rd14;
	mov.u32 	%r19, %ctaid.y;
	mov.u32 	%r20, %ntid.y;
	mov.u32 	%r21, %tid.y;
	mad.lo.s32 	%r1, %r19, %r20, %r21;
	mov.u32 	%r22, %ctaid.x;
	mov.u32 	%r23, %ntid.x;
	mov.u32 	%r24, %tid.x;
	mad.lo.s32 	%r2, %r22, %r23, %r24;
	max.s32 	%r25, %r1, %r2;
	setp.ge.s32 	%p1, %r25, %r18;
	@%p1 bra 	$L__BB0_13;
	mul.lo.s32 	%r3, %r18, %r1;
	and.b32  	%r4, %r18, 7;
	setp.lt.u32 	%p2, %r18, 8;
	mov.f32 	%f66, 0f00000000;
	mov.b32 	%r38, 0;
	@%p2 bra 	$L__BB0_4;
	and.b32  	%r38, %r18, 2147483640;
	neg.s32 	%r36, %r38;
	mul.wide.s32 	%rd16, %r18, 4;
	add.s64 	%rd3, %rd1, %rd16;
	shl.b32 	%r7, %r18, 3;
	mul.wide.s32 	%rd17, %r18, 8;
	add.s64 	%rd4, %rd1, %rd17;
	mul.wide.s32 	%rd18, %r18, 12;
	add.s64 	%rd5, %rd1, %rd18;
	mul.wide.s32 	%rd19, %r18, 16;
	add.s64 	%rd6, %rd1, %rd19;
	mul.wide.s32 	%rd20, %r18, 20;
	add.s64 	%rd7, %rd1, %rd20;
	mul.wide.s32 	%rd21, %r18, 24;
	add.s64 	%rd8, %rd1, %rd21;
	mul.wide.s32 	%rd22, %r18, 28;
	add.s64 	%rd9, %rd1, %rd22;
	mul.wide.u32 	%rd23, %r3, 4;
	add.s64 	%rd24, %rd23, %rd2;
	add.s64 	%rd66, %rd24, 16;
	mov.f32 	%f66, 0f00000000;
	mov.u32 	%r35, %r2;
$L__BB0_3:
	.pragma "nounroll";
	mul.wide.s32 	%rd25, %r35, 4;
	add.s64 	%rd26, %rd3, %rd25;
	add.s64 	%rd27, %rd4, %rd25;
	add.s64 	%rd28, %rd5, %rd25;
	add.s64 	%rd29, %rd6, %rd25;
	add.s64 	%rd30, %rd7, %rd25;
	add.s64 	%rd31, %rd8, %rd25;
	add.s64 	%rd32, %rd9, %rd25;
	add.s64 	%rd33, %rd1, %rd25;
	ld.global.f32 	%f16, [%rd66+-16];
	ld.global.f32 	%f17, [%rd33];
	fma.rn.f32 	%f18, %f16, %f17, %f66;
	ld.global.f32 	%f19, [%rd66+-12];
	ld.global.f32 	%f20, [%rd26];
	fma.rn.f32 	%f21, %f19, %f20, %f18;
	ld.global.f32 	%f22, [%rd66+-8];
	ld.global.f32 	%f23, [%rd27];
	fma.rn.f32 	%f24, %f22, %f23, %f21;
	ld.global.f32 	%f25, [%rd66+-4];
	ld.global.f32 	%f26, [%rd28];
	fma.rn.f32 	%f27, %f25, %f26, %f24;
	ld.global.f32 	%f28, [%rd66];
	ld.global.f32 	%f29, [%rd29];
	fma.rn.f32 	%f30, %f28, %f29, %f27;
	ld.global.f32 	%f31, [%rd66+4];
	ld.global.f32 	%f32, [%rd30];
	fma.rn.f32 	%f33, %f31, %f32, %f30;
	ld.global.f32 	%f34, [%rd66+8];
	ld.global.f32 	%f35, [%rd31];
	fma.rn.f32 	%f36, %f34, %f35, %f33;
	ld.global.f32 	%f37, [%rd66+12];
	ld.global.f32 	%f38, [%rd32];
	fma.rn.f32 	%f66, %f37, %f38, %f36;
	add.s32 	%r36, %r36, 8;
	add.s32 	%r35, %r35, %r7;
	add.s64 	%rd66, %rd66, 32;
	setp.ne.s32 	%p3, %r36, 0;
	@%p3 bra 	$L__BB0_3;
$L__BB0_4:
	setp.eq.s32 	%p4, %r4, 0;
	@%p4 bra 	$L__BB0_12;
	and.b32  	%r13, %r18, 3;
	setp.lt.u32 	%p5, %r4, 4;
	@%p5 bra 	$L__BB0_7;
	add.s32 	%r27, %r38, %r3;
	mul.wide.u32 	%rd34, %r27, 4;
	add.s64 	%rd35, %rd2, %rd34;
	ld.global.f32 	%f40, [%rd35];
	mad.lo.s32 	%r28, %r38, %r18, %r2;
	mul.wide.s32 	%rd36, %r28, 4;
	add.s64 	%rd37, %rd1, %rd36;
	ld.global.f32 	%f41, [%rd37];
	fma.rn.f32 	%f42, %f40, %f41, %f66;
	cvt.u64.u32 	%rd38, %r3;
	cvt.u64.u32 	%rd39, %r38;
	add.s64 	%rd40, %rd39, %rd38;
	shl.b64 	%rd41, %rd40, 2;
	add.s64 	%rd42, %rd2, %rd41;
	ld.global.f32 	%f43, [%rd42+4];
	mul.wide.s32 	%rd43, %r18, 4;
	add.s64 	%rd44, %rd37, %rd43;
	ld.global.f32 	%f44, [%rd44];
	fma.rn.f32 	%f45, %f43, %f44, %f42;
	ld.global.f32 	%f46, [%rd42+8];
	add.s64 	%rd45, %rd44, %rd43;
	ld.global.f32 	%f47, [%rd45];
	fma.rn.f32 	%f48, %f46, %f47, %f45;
	ld.global.f32 	%f49, [%rd42+12];
	add.s64 	%rd46, %rd45, %rd43;
	ld.global.f32 	%f50, [%rd46];
	fma.rn.f32 	%f66, %f49, %f50, %f48;
	add.s32 	%r38, %r38, 4;
$L__BB0_7:
	setp.eq.s32 	%p6, %r13, 0;
	@%p6 bra 	$L__BB0_12;
	setp.eq.s32 	%p7, %r13, 1;
	@%p7 bra 	$L__BB0_10;
	add.s32 	%r29, %r38, %r3;
	mul.wide.u32 	%rd47, %r29, 4;
	add.s64 	%rd48, %rd2, %rd47;
	ld.global.f32 	%f52, [%rd48];
	mad.lo.s32 	%r30, %r38, %r18, %r2;
	mul.wide.s32 	%rd49, %r30, 4;
	add.s64 	%rd50, %rd1, %rd49;
	ld.global.f32 	%f53, [%rd50];
	fma.rn.f32 	%f54, %f52, %f53, %f66;
	cvt.u64.u32 	%rd51, %r3;
	cvt.u64.u32 	%rd52, %r38;
	add.s64 	%rd53, %rd52, %rd51;
	shl.b64 	%rd54, %rd53, 2;
	add.s64 	%rd55, %rd2, %rd54;
	ld.global.f32 	%f55, [%rd55+4];
	mul.wide.s32 	%rd56, %r18, 4;
	add.s64 	%rd57, %rd50, %rd56;
	ld.global.f32 	%f56, [%rd57];
	fma.rn.f32 	%f66, %f55, %f56, %f54;
	add.s32 	%r38, %r38, 2;
$L__BB0_10:
	and.b32  	%r31, %r18, 1;
	setp.eq.b32 	%p8, %r31, 1;
	not.pred 	%p9, %p8;
	@%p9 bra 	$L__BB0_12;
	add.s32 	%r32, %r38, %r3;
	mul.wide.u32 	%rd58, %r32, 4;
	add.s64 	%rd59, %rd2, %rd58;
	ld.global.f32 	%f57, [%rd59];
	mad.lo.s32 	%r33, %r38, %r18, %r2;
	mul.wide.s32 	%rd60, %r33, 4;
	add.s64 	%rd61, %rd1, %rd60;
	ld.global.f32 	%f58, [%rd61];
	fma.rn.f32 	%f66, %f57, %f58, %f66;
$L__BB0_12:
	ld.param.u64 	%rd65, [_Z16multiplyMatricesPfS_S_i_param_2];
	add.s32 	%r34, %r3, %r2;
	cvta.to.global.u64 	%rd62, %rd65;
	mul.wide.s32 	%rd63, %r34, 4;
	add.s64 	%rd64, %rd62, %rd63;
	st.global.f32 	[%rd64], %f66;
$L__BB0_13:
	ret;

}


// ===== COMPILED SASS (sm_100) =====

	.target	sm_100

	.elftype	@"ET_EXEC"


//--------------------- .note.nv.tkinfo           --------------------------
	.section	.note.nv.tkinfo,"",@"SHT_NOTE"
	.sectionflags	@"SHF_NOTE_NV_TKINFO"
	.tkinfo
        /*0018*/ 	.word	0x00000002
        /*0030*/ 	.string	""
        /*0030*/ 	.string	"ptxas"
        /*0030*/ 	.string	"Cuda compilation tools, release 13.0, V13.0.88"
        /*0030*/ 	.string	"Build cuda_13.0.r13.0/compiler.36424714_0"
        /*0030*/ 	.string	"-arch sm_100 -m 64 "



//--------------------- .note.nv.cuinfo           --------------------------
	.section	.note.nv.cuinfo,"",@"SHT_NOTE"
	.sectionflags	@"SHF_NOTE_NV_CUINFO"
        /*0018*/ 	.short	0x0002
        /*001a*/ 	.short	0x0064
        /*001c*/ 	.short	0x0082
	.zero		2


//--------------------- .nv.info                  --------------------------
	.section	.nv.info,"",@"SHT_CUDA_INFO"
	.align	4


	//----- nvinfo : EIATTR_REGCOUNT
	.align		4
        /*0000*/ 	.byte	0x04, 0x2f
        /*0002*/ 	.short	(.L_1 - .L_0)
	.align		4
.L_0:
        /*0004*/ 	.word	index@(_Z16multiplyMatricesPfS_S_i)
        /*0008*/ 	.word	0x0000001e


	//----- nvinfo : EIATTR_FRAME_SIZE
	.align		4
.L_1:
        /*000c*/ 	.byte	0x04, 0x11
        /*000e*/ 	.short	(.L_3 - .L_2)
	.align		4
.L_2:
        /*0010*/ 	.word	index@(_Z16multiplyMatricesPfS_S_i)
        /*0014*/ 	.word	0x00000000


	//----- nvinfo : EIATTR_MIN_STACK_SIZE
	.align		4
.L_3:
        /*0018*/ 	.byte	0x04, 0x12
        /*001a*/ 	.short	(.L_5 - .L_4)
	.align		4
.L_4:
        /*001c*/ 	.word	index@(_Z16multiplyMatricesPfS_S_i)
        /*0020*/ 	.word	0x00000000
.L_5:


//--------------------- .nv.compat                --------------------------
	.section	.nv.compat,"",@"SHT_CUDA_COMPAT_INFO"
	.align	4
        /*0000*/ 	.byte	0x02, 0x09, 0x00, 0x00, 0x02, 0x02, 0x01, 0x00, 0x02, 0x05, 0x05, 0x00, 0x03, 0x07, 0x01, 0x01
        /*0010*/ 	.byte	0x02, 0x03, 0x00, 0x00, 0x02, 0x06, 0x01, 0x00, 0x04, 0x0b, 0x08, 0x00, 0x09, 0x00, 0x00, 0x00
        /*0020*/ 	.byte	0x00, 0x00, 0x00, 0x00


//--------------------- .nv.info._Z16multiplyMatricesPfS_S_i --------------------------
	.section	.nv.info._Z16multiplyMatricesPfS_S_i,"",@"SHT_CUDA_INFO"
	.sectionflags	@""
	.align	4


	//----- nvinfo : EIATTR_CUDA_API_VERSION
	.align		4
        /*0000*/ 	.byte	0x04, 0x37
        /*0002*/ 	.short	(.L_7 - .L_6)
.L_6:
        /*0004*/ 	.word	0x00000082


	//----- nvinfo : EIATTR_KPARAM_INFO
	.align		4
.L_7:
        /*0008*/ 	.byte	0x04, 0x17
        /*000a*/ 	.short	(.L_9 - .L_8)
.L_8:
        /*000c*/ 	.word	0x00000000
        /*0010*/ 	.short	0x0003
        /*0012*/ 	.short	0x0018
        /*0014*/ 	.byte	0x00, 0xf0, 0x11, 0x00


	//----- nvinfo : EIATTR_KPARAM_INFO
	.align		4
.L_9:
        /*0018*/ 	.byte	0x04, 0x17
        /*001a*/ 	.short	(.L_11 - .L_10)
.L_10:
        /*001c*/ 	.word	0x00000000
        /*0020*/ 	.short	0x0002
        /*0022*/ 	.short	0x0010
        /*0024*/ 	.byte	0x00, 0xf5, 0x21, 0x00


	//----- nvinfo : EIATTR_KPARAM_INFO
	.align		4
.L_11:
        /*0028*/ 	.byte	0x04, 0x17
        /*002a*/ 	.short	(.L_13 - .L_12)
.L_12:
        /*002c*/ 	.word	0x00000000
        /*0030*/ 	.short	0x0001
        /*0032*/ 	.short	0x0008
        /*0034*/ 	.byte	0x00, 0xf5, 0x21, 0x00


	//----- nvinfo : EIATTR_KPARAM_INFO
	.align		4
.L_13:
        /*0038*/ 	.byte	0x04, 0x17
        /*003a*/ 	.short	(.L_15 - .L_14)
.L_14:
        /*003c*/ 	.word	0x00000000
        /*0040*/ 	.short	0x0000
        /*0042*/ 	.short	0x0000
        /*0044*/ 	.byte	0x00, 0xf5, 0x21, 0x00


	//----- nvinfo : EIATTR_SPARSE_MMA_MASK
	.align		4
.L_15:
        /*0048*/ 	.byte	0x03, 0x50
        /*004a*/ 	.short	0x0000


	//----- nvinfo : EIATTR_MAXREG_COUNT
	.align		4
        /*004c*/ 	.byte	0x03, 0x1b
        /*004e*/ 	.short	0x00ff


	//----- nvinfo : EIATTR_MERCURY_ISA_VERSION
	.align		4
        /*0050*/ 	.byte	0x03, 0x5f
        /*0052*/ 	.short	0x0101


	//----- nvinfo : EIATTR_VRC_CTA_INIT_COUNT
	.align		4
        /*0054*/ 	.byte	0x02, 0x4a
	.zero		1
	.zero		1


	//----- nvinfo : EIATTR_EXIT_INSTR_OFFSETS
	.align		4
        /*0058*/ 	.byte	0x04, 0x1c
        /*005a*/ 	.short	(.L_17 - .L_16)


	//   ....[0]....
.L_16:
        /*005c*/ 	.word	0x000000c0


	//   ....[1]....
        /*0060*/ 	.word	0x00000a90


	//----- nvinfo : EIATTR_CBANK_PARAM_SIZE
	.align		4
.L_17:
        /*0064*/ 	.byte	0x03, 0x19
        /*0066*/ 	.short	0x001c


	//----- nvinfo : EIATTR_PARAM_CBANK
	.align		4
        /*0068*/ 	.byte	0x04, 0x0a
        /*006a*/ 	.short	(.L_19 - .L_18)
	.align		4
.L_18:
        /*006c*/ 	.word	index@(.nv.constant0._Z16multiplyMatricesPfS_S_i)
        /*0070*/ 	.short	0x0380
        /*0072*/ 	.short	0x001c


	//----- nvinfo : EIATTR_SW_WAR
	.align		4
.L_19:
        /*0074*/ 	.byte	0x04, 0x36
        /*0076*/ 	.short	(.L_21 - .L_20)
.L_20:
        /*0078*/ 	.word	0x00000008
.L_21:


//--------------------- .nv.callgraph             --------------------------
	.section	.nv.callgraph,"",@"SHT_CUDA_CALLGRAPH"
	.align	4
	.sectionentsize	8
	.align		4
        /*0000*/ 	.word	0x00000000
	.align		4
        /*0004*/ 	.word	0xffffffff
	.align		4
        /*0008*/ 	.word	0x00000000
	.align		4
        /*000c*/ 	.word	0xfffffffe
	.align		4
        /*0010*/ 	.word	0x00000000
	.align		4
        /*0014*/ 	.word	0xfffffffd
	.align		4
        /*0018*/ 	.word	0x00000000
	.align		4
        /*001c*/ 	.word	0xfffffffc


//--------------------- .text._Z16multiplyMatricesPfS_S_i --------------------------
	.section	.text._Z16multiplyMatricesPfS_S_i,"ax",@progbits
	.align	128
        .global         _Z16multiplyMatricesPfS_S_i
        .type           _Z16multiplyMatricesPfS_S_i,@function
        .size           _Z16multiplyMatricesPfS_S_i,(.L_x_5 - _Z16multiplyMatricesPfS_S_i)
        .other          _Z16multiplyMatricesPfS_S_i,@"STO_CUDA_ENTRY STV_DEFAULT"
_Z16multiplyMatricesPfS_S_i:
.text._Z16multiplyMatricesPfS_S_i:
[----:B------:R-:W-:Y:S01]  /*0000*/  LDC R1, c[0x0][0x37c] ;  /* 0x0000df00ff017b82 */ /* 0x000fe20000000800 */
[----:B------:R-:W0:Y:S07]  /*0010*/  S2R R0, SR_TID.Y ;  /* 0x0000000000007919 */ /* 0x000e2e0000002200 */
[----:B------:R-:W0:Y:S01]  /*0020*/  S2UR UR4, SR_CTAID.Y ;  /* 0x00000000000479c3 */ /* 0x000e220000002600 */
[----:B------:R-:W1:Y:S01]  /*0030*/  LDCU UR20, c[0x0][0x398] ;  /* 0x00007300ff1477ac */ /* 0x000e620008000800 */
[----:B------:R-:W2:Y:S06]  /*0040*/  S2R R3, SR_TID.X ;  /* 0x0000000000037919 */ /* 0x000eac0000002100 */
[----:B------:R-:W0:Y:S08]  /*0050*/  LDC R13, c[0x0][0x364] ;  /* 0x0000d900ff0d7b82 */ /* 0x000e300000000800 */
[----:B------:R-:W2:Y:S08]  /*0060*/  S2UR UR5, SR_CTAID.X ;  /* 0x00000000000579c3 */ /* 0x000eb00000002500 */
[----:B------:R-:W2:Y:S01]  /*0070*/  LDC R2, c[0x0][0x360] ;  /* 0x0000d800ff027b82 */ /* 0x000ea20000000800 */
[----:B0-----:R-:W-:-:S02]  /*0080*/  IMAD R13, R13, UR4, R0 ;  /* 0x000000040d0d7c24 */ /* 0x001fc4000f8e0200 */
[----:B--2---:R-:W-:-:S05]  /*0090*/  IMAD R0, R2, UR5, R3 ;  /* 0x0000000502007c24 */ /* 0x004fca000f8e0203 */
[----:B------:R-:W-:-:S04]  /*00a0*/  VIMNMX R2, PT, PT, R13, R0, !PT ;  /* 0x000000000d027248 */ /* 0x000fc80007fe0100 */
[----:B-1----:R-:W-:-:S13]  /*00b0*/  ISETP.GE.AND P0, PT, R2, UR20, PT ;  /* 0x0000001402007c0c */ /* 0x002fda000bf06270 */
[----:B------:R-:W-:Y:S05]  /*00c0*/  @P0 EXIT ;  /* 0x000000000000094d */ /* 0x000fea0003800000 */
[----:B------:R-:W-:Y:S01]  /*00d0*/  UISETP.GE.U32.AND UP0, UPT, UR20, 0x8, UPT ;  /* 0x000000081400788c */ /* 0x000fe2000bf06070 */
[----:B------:R-:W-:Y:S02]  /*00e0*/  HFMA2 R12, -RZ, RZ, 0, 0 ;  /* 0x00000000ff0c7431 */ /* 0x000fe400000001ff */
[----:B------:R-:W-:Y:S01]  /*00f0*/  IMAD R13, R13, UR20, RZ ;  /* 0x000000140d0d7c24 */ /* 0x000fe2000f8e02ff */
[----:B------:R-:W-:Y:S01]  /*0100*/  UMOV UR4, URZ ;  /* 0x000000ff00047c82 */ /* 0x000fe20008000000 */
[----:B------:R-:W0:Y:S04]  /*0110*/  LDCU.64 UR18, c[0x0][0x358] ;  /* 0x00006b00ff1277ac */ /* 0x000e280008000a00 */
[----:B------:R-:W-:Y:S05]  /*0120*/  BRA.U !UP0, `(.L_x_0) ;  /* 0x0000000508047547 */ /* 0x000fea000b800000 */
[----:B------:R-:W1:Y:S01]  /*0130*/  LDCU.128 UR24, c[0x0][0x380] ;  /* 0x00007000ff1877ac */ /* 0x000e620008000c00 */
[----:B------:R-:W-:Y:S02]  /*0140*/  MOV R12, RZ ;  /* 0x000000ff000c7202 */ /* 0x000fe40000000f00 */
[----:B------:R-:W-:Y:S01]  /*0150*/  MOV R14, R0 ;  /* 0x00000000000e7202 */ /* 0x000fe20000000f00 */
[----:B------:R-:W-:-:S04]  /*0160*/  ULOP3.LUT UR4, UR20, 0x7ffffff8, URZ, 0xc0, !UPT ;  /* 0x7ffffff814047892 */ /* 0x000fc8000f8ec0ff */
[----:B------:R-:W-:Y:S01]  /*0170*/  UIADD3 UR5, UPT, UPT, -UR4, URZ, URZ ;  /* 0x000000ff04057290 */ /* 0x000fe2000fffe1ff */
[----:B-1----:R-:W-:Y:S01]  /*0180*/  MOV R2, UR24 ;  /* 0x0000001800027c02 */ /* 0x002fe20008000f00 */
[----:B------:R-:W-:Y:S01]  /*0190*/  UIMAD.WIDE UR6, UR20, 0x8, UR26 ;  /* 0x00000008140678a5 */ /* 0x000fe2000f8e021a */
[----:B------:R-:W-:Y:S01]  /*01a0*/  MOV R3, UR25 ;  /* 0x0000001900037c02 */ /* 0x000fe20008000f00 */
[----:B------:R-:W-:Y:S02]  /*01b0*/  UIMAD.WIDE UR8, UR20, 0xc, UR26 ;  /* 0x0000000c140878a5 */ /* 0x000fe4000f8e021a */
[----:B------:R-:W-:Y:S01]  /*01c0*/  UIMAD.WIDE UR10, UR20, 0x10, UR26 ;  /* 0x00000010140a78a5 */ /* 0x000fe2000f8e021a */
[----:B------:R-:W-:Y:S01]  /*01d0*/  IMAD.WIDE.U32 R2, R13, 0x4, R2 ;  /* 0x000000040d027825 */ /* 0x000fe200078e0002 */
[----:B------:R-:W-:Y:S02]  /*01e0*/  UIMAD.WIDE UR12, UR20, 0x14, UR26 ;  /* 0x00000014140c78a5 */ /* 0x000fe4000f8e021a */
[----:B------:R-:W-:Y:S01]  /*01f0*/  UIMAD.WIDE UR14, UR20, 0x18, UR26 ;  /* 0x00000018140e78a5 */ /* 0x000fe2000f8e021a */
[----:B------:R-:W-:Y:S01]  /*0200*/  IADD3 R2, P0, PT, R2, 0x10, RZ ;  /* 0x0000001002027810 */ /* 0x000fe20007f1e0ff */
[----:B------:R-:W-:-:S03]  /*0210*/  UIMAD.WIDE UR16, UR20, 0x1c, UR26 ;  /* 0x0000001c141078a5 */ /* 0x000fc6000f8e021a */
[----:B------:R-:W-:-:S09]  /*0220*/  IADD3.X R3, PT, PT, RZ, R3, RZ, P0, !PT ;  /* 0x00000003ff037210 */ /* 0x000fd200007fe4ff */
.L_x_1:
[----:B------:R-:W-:Y:S01]  /*0230*/  UIMAD.WIDE UR22, UR20, 0x4, UR26 ;  /* 0x00000004141678a5 */ /* 0x000fe2000f8e021a */
[----:B------:R-:W-:Y:S02]  /*0240*/  IMAD.MOV.U32 R23, RZ, RZ, 0x4 ;  /* 0x00000004ff177424 */ /* 0x000fe400078e00ff */
[----:B------:R-:W-:Y:S01]  /*0250*/  HFMA2 R11, -RZ, RZ, 0, 2.384185791015625e-07 ;  /* 0x00000004ff0b7431 */ /* 0x000fe200000001ff */
[----:B------:R-:W-:Y:S01]  /*0260*/  MOV R25, 0x4 ;  /* 0x0000000400197802 */ /* 0x000fe20000000f00 */
[----:B0-----:R-:W2:Y:S01]  /*0270*/  LDG.E R21, desc[UR18][R2.64+-0x10] ;  /* 0xfffff01202157981 */ /* 0x001ea2000c1e1900 */
[C---:B------:R-:W-:Y:S01]  /*0280*/  IMAD.WIDE R22, R14.reuse, R23, UR26 ;  /* 0x0000001a0e167e25 */ /* 0x040fe2000f8e0217 */
[----:B------:R-:W-:Y:S02]  /*0290*/  MOV R8, UR22 ;  /* 0x0000001600087c02 */ /* 0x000fe40008000f00 */
[----:B------:R-:W-:Y:S01]  /*02a0*/  MOV R9, UR23 ;  /* 0x0000001700097c02 */ /* 0x000fe20008000f00 */
[----:B------:R-:W3:Y:S02]  /*02b0*/  LDG.E R19, desc[UR18][R2.64+-0xc] ;  /* 0xfffff41202137981 */ /* 0x000ee4000c1e1900 */
[----:B------:R-:W-:-:S02]  /*02c0*/  IMAD.WIDE R8, R14, 0x4, R8 ;  /* 0x000000040e087825 */ /* 0x000fc400078e0208 */
[----:B------:R-:W2:Y:S01]  /*02d0*/  LDG.E R22, desc[UR18][R22.64] ;  /* 0x0000001216167981 */ /* 0x000ea2000c1e1900 */
[----:B------:R-:W-:Y:S01]  /*02e0*/  MOV R5, 0x4 ;  /* 0x0000000400057802 */ /* 0x000fe20000000f00 */
[C---:B------:R-:W-:Y:S02]  /*02f0*/  IMAD.WIDE R24, R14.reuse, R25, UR6 ;  /* 0x000000060e187e25 */ /* 0x040fe4000f8e0219 */
[----:B------:R0:W3:Y:S02]  /*0300*/  LDG.E R20, desc[UR18][R8.64] ;  /* 0x0000001208147981 */ /* 0x0000e4000c1e1900 */
[----:B------:R-:W-:Y:S02]  /*0310*/  IMAD.WIDE R10, R14, R11, UR8 ;  /* 0x000000080e0a7e25 */ /* 0x000fe4000f8e020b */
[----:B------:R-:W4:Y:S04]  /*0320*/  LDG.E R18, desc[UR18][R24.64] ;  /* 0x0000001218127981 */ /* 0x000f28000c1e1900 */
[----:B------:R-:W4:Y:S01]  /*0330*/  LDG.E R17, desc[UR18][R2.64+-0x8] ;  /* 0xfffff81202117981 */ /* 0x000f22000c1e1900 */
[----:B0-----:R-:W-:-:S02]  /*0340*/  HFMA2 R9, -RZ, RZ, 0, 2.384185791015625e-07 ;  /* 0x00000004ff097431 */ /* 0x001fc400000001ff */
[----:B------:R-:W-:Y:S01]  /*0350*/  IMAD.MOV.U32 R7, RZ, RZ, 0x4 ;  /* 0x00000004ff077424 */ /* 0x000fe200078e00ff */
[----:B------:R0:W5:Y:S01]  /*0360*/  LDG.E R16, desc[UR18][R10.64] ;  /* 0x000000120a107981 */ /* 0x000162000c1e1900 */
[----:B------:R-:W-:-:S03]  /*0370*/  IMAD.WIDE R4, R14, R5, UR10 ;  /* 0x0000000a0e047e25 */ /* 0x000fc6000f8e0205 */
[----:B------:R-:W5:Y:S01]  /*0380*/  LDG.E R15, desc[UR18][R2.64+-0x4] ;  /* 0xfffffc12020f7981 */ /* 0x000f62000c1e1900 */
[C---:B------:R-:W-:Y:S01]  /*0390*/  IMAD.WIDE R6, R14.reuse, R7, UR12 ;  /* 0x0000000c0e067e25 */ /* 0x040fe2000f8e0207 */
[----:B------:R-:W-:Y:S02]  /*03a0*/  MOV R27, 0x4 ;  /* 0x00000004001b7802 */ /* 0x000fe40000000f00 */
[----:B------:R1:W5:Y:S01]  /*03b0*/  LDG.E R4, desc[UR18][R4.64] ;  /* 0x0000001204047981 */ /* 0x000362000c1e1900 */
[----:B------:R-:W-:-:S03]  /*03c0*/  IMAD.WIDE R8, R14, R9, UR14 ;  /* 0x0000000e0e087e25 */ /* 0x000fc6000f8e0209 */
[----:B------:R-:W5:Y:S01]  /*03d0*/  LDG.E R23, desc[UR18][R2.64] ;  /* 0x0000001202177981 */ /* 0x000f62000c1e1900 */
[----:B0-----:R-:W-:-:S03]  /*03e0*/  IMAD.WIDE R10, R14, R27, UR16 ;  /* 0x000000100e0a7e25 */ /* 0x001fc6000f8e021b */
[----:B------:R-:W5:Y:S04]  /*03f0*/  LDG.E R7, desc[UR18][R6.64] ;  /* 0x0000001206077981 */ /* 0x000f68000c1e1900 */
[----:B------:R-:W5:Y:S04]  /*0400*/  LDG.E R24, desc[UR18][R2.64+0x4] ;  /* 0x0000041202187981 */ /* 0x000f68000c1e1900 */
[----:B------:R-:W5:Y:S04]  /*0410*/  LDG.E R8, desc[UR18][R8.64] ;  /* 0x0000001208087981 */ /* 0x000f68000c1e1900 */
[----:B------:R-:W5:Y:S04]  /*0420*/  LDG.E R25, desc[UR18][R2.64+0x8] ;  /* 0x0000081202197981 */ /* 0x000f68000c1e1900 */
[----:B------:R-:W5:Y:S04]  /*0430*/  LDG.E R10, desc[UR18][R10.64] ;  /* 0x000000120a0a7981 */ /* 0x000f68000c1e1900 */
[----:B------:R0:W5:Y:S01]  /*0440*/  LDG.E R27, desc[UR18][R2.64+0xc] ;  /* 0x00000c12021b7981 */ /* 0x000162000c1e1900 */
[----:B------:R-:W-:-:S04]  /*0450*/  UIADD3 UR5, UPT, UPT, UR5, 0x8, URZ ;  /* 0x0000000805057890 */ /* 0x000fc8000fffe0ff */
[----:B------:R-:W-:Y:S01]  /*0460*/  UISETP.NE.AND UP0, UPT, UR5, URZ, UPT ;  /* 0x000000ff0500728c */ /* 0x000fe2000bf05270 */
[----:B-1----:R-:W-:Y:S02]  /*0470*/  MOV R5, UR20 ;  /* 0x0000001400057c02 */ /* 0x002fe40008000f00 */
[----:B0-----:R-:W-:Y:S02]  /*0480*/  IADD3 R2, P0, PT, R2, 0x20, RZ ;  /* 0x0000002002027810 */ /* 0x001fe40007f1e0ff */
[----:B------:R-:W-:Y:S02]  /*0490*/  LEA R14, R5, R14, 0x3 ;  /* 0x0000000e050e7211 */ /* 0x000fe400078e18ff */
[----:B------:R-:W-:Y:S01]  /*04a0*/  IADD3.X R3, PT, PT, RZ, R3, RZ, P0, !PT ;  /* 0x00000003ff037210 */ /* 0x000fe200007fe4ff */
[----:B--2---:R-:W-:-:S04]  /*04b0*/  FFMA R22, R21, R22, R12 ;  /* 0x0000001615167223 */ /* 0x004fc8000000000c */
[----:B---3--:R-:W-:-:S04]  /*04c0*/  FFMA R20, R19, R20, R22 ;  /* 0x0000001413147223 */ /* 0x008fc80000000016 */
[----:B----4-:R-:W-:-:S04]  /*04d0*/  FFMA R18, R17, R18, R20 ;  /* 0x0000001211127223 */ /* 0x010fc80000000014 */
[----:B-----5:R-:W-:-:S04]  /*04e0*/  FFMA R16, R15, R16, R18 ;  /* 0x000000100f107223 */ /* 0x020fc80000000012 */
[----:B------:R-:W-:-:S04]  /*04f0*/  FFMA R23, R23, R4, R16 ;  /* 0x0000000417177223 */ /* 0x000fc80000000010 */
[----:B------:R-:W-:-:S04]  /*0500*/  FFMA R24, R24, R7, R23 ;  /* 0x0000000718187223 */ /* 0x000fc80000000017 */
[----:B------:R-:W-:-:S04]  /*0510*/  FFMA R8, R25, R8, R24 ;  /* 0x0000000819087223 */ /* 0x000fc80000000018 */
[----:B------:R-:W-:Y:S01]  /*0520*/  FFMA R12, R27, R10, R8 ;  /* 0x0000000a1b0c7223 */ /* 0x000fe20000000008 */
[----:B------:R-:W-:Y:S06]  /*0530*/  BRA.U UP0, `(.L_x_1) ;  /* 0xfffffffd003c7547 */ /* 0x000fec000b83ffff */
.L_x_0:
[----:B------:R-:W-:-:S04]  /*0540*/  ULOP3.LUT UR6, UR20, 0x7, URZ, 0xc0, !UPT ;  /* 0x0000000714067892 */ /* 0x000fc8000f8ec0ff */
[----:B------:R-:W-:-:S09]  /*0550*/  UISETP.NE.AND UP0, UPT, UR6, URZ, UPT ;  /* 0x000000ff0600728c */ /* 0x000fd2000bf05270 */
[----:B------:R-:W-:Y:S05]  /*0560*/  BRA.U !UP0, `(.L_x_2) ;  /* 0x0000000508387547 */ /* 0x000fea000b800000 */
[----:B------:R-:W-:Y:S02]  /*0570*/  UISETP.GE.U32.AND UP0, UPT, UR6, 0x4, UPT ;  /* 0x000000040600788c */ /* 0x000fe4000bf06070 */
[----:B------:R-:W-:-:S04]  /*0580*/  ULOP3.LUT UR5, UR20, 0x3, URZ, 0xc0, !UPT ;  /* 0x0000000314057892 */ /* 0x000fc8000f8ec0ff */
[----:B------:R-:W-:-:S03]  /*0590*/  UISETP.NE.AND UP1, UPT, UR5, URZ, UPT ;  /* 0x000000ff0500728c */ /* 0x000fc6000bf25270 */
[----:B------:R-:W-:Y:S08]  /*05a0*/  BRA.U !UP0, `(.L_x_3) ;  /* 0x00000001087c7547 */ /* 0x000ff0000b800000 */
[----:B------:R-:W1:Y:S01]  /*05b0*/  LDC.64 R6, c[0x0][0x388] ;  /* 0x0000e200ff067b82 */ /* 0x000e620000000a00 */
[----:B------:R-:W2:Y:S01]  /*05c0*/  LDCU.64 UR6, c[0x0][0x380] ;  /* 0x00007000ff0677ac */ /* 0x000ea20008000a00 */
[----:B------:R-:W-:Y:S01]  /*05d0*/  IMAD.U32 R9, RZ, RZ, UR4 ;  /* 0x00000004ff097e24 */ /* 0x000fe2000f8e00ff */
[C---:B------:R-:W-:Y:S02]  /*05e0*/  IADD3 R3, PT, PT, R13.reuse, UR4, RZ ;  /* 0x000000040d037c10 */ /* 0x040fe4000fffe0ff */
[----:B------:R-:W-:Y:S01]  /*05f0*/  IADD3 R10, P0, PT, R13, UR4, RZ ;  /* 0x000000040d0a7c10 */ /* 0x000fe2000ff1e0ff */
[----:B------:R-:W-:Y:S01]  /*0600*/  IMAD R9, R9, UR20, R0 ;  /* 0x0000001409097c24 */ /* 0x000fe2000f8e0200 */
[----:B------:R-:W-:Y:S01]  /*0610*/  MOV R11, UR20 ;  /* 0x00000014000b7c02 */ /* 0x000fe20008000f00 */
[----:B------:R-:W3:Y:S01]  /*0620*/  LDC.64 R4, c[0x0][0x380] ;  /* 0x0000e000ff047b82 */ /* 0x000ee20000000a00 */
[----:B------:R-:W-:Y:S01]  /*0630*/  MOV R15, UR20 ;  /* 0x00000014000f7c02 */ /* 0x000fe20008000f00 */
[----:B-1----:R-:W-:Y:S01]  /*0640*/  IMAD.WIDE R6, R9, 0x4, R6 ;  /* 0x0000000409067825 */ /* 0x002fe200078e0206 */
[----:B------:R-:W-:-:S05]  /*0650*/  MOV R9, UR20 ;  /* 0x0000001400097c02 */ /* 0x000fca0008000f00 */
[----:B------:R-:W-:Y:S02]  /*0660*/  IMAD.WIDE R8, R9, 0x4, R6 ;  /* 0x0000000409087825 */ /* 0x000fe400078e0206 */
[----:B0-----:R-:W4:Y:S02]  /*0670*/  LDG.E R6, desc[UR18][R6.64] ;  /* 0x0000001206067981 */ /* 0x001f24000c1e1900 */
[----:B---3--:R-:W-:Y:S01]  /*0680*/  IMAD.WIDE.U32 R4, R3, 0x4, R4 ;  /* 0x0000000403047825 */ /* 0x008fe200078e0004 */
[----:B------:R-:W-:Y:S01]  /*0690*/  IADD3.X R3, PT, PT, RZ, RZ, RZ, P0, !PT ;  /* 0x000000ffff037210 */ /* 0x000fe200007fe4ff */
[----:B------:R-:W3:Y:S01]  /*06a0*/  LDG.E R17, desc[UR18][R8.64] ;  /* 0x0000001208117981 */ /* 0x000ee2000c1e1900 */
[----:B--2---:R-:W-:-:S03]  /*06b0*/  LEA R2, P0, R10, UR6, 0x2 ;  /* 0x000000060a027c11 */ /* 0x004fc6000f8010ff */
[----:B------:R-:W4:Y:S01]  /*06c0*/  LDG.E R5, desc[UR18][R4.64] ;  /* 0x0000001204057981 */ /* 0x000f22000c1e1900 */
[----:B------:R-:W-:Y:S01]  /*06d0*/  LEA.HI.X R3, R10, UR7, R3, 0x2, P0 ;  /* 0x000000070a037c11 */ /* 0x000fe200080f1403 */
[----:B------:R-:W-:-:S04]  /*06e0*/  IMAD.WIDE R10, R11, 0x4, R8 ;  /* 0x000000040b0a7825 */ /* 0x000fc800078e0208 */
[----:B------:R-:W3:Y:S01]  /*06f0*/  LDG.E R16, desc[UR18][R2.64+0x4] ;  /* 0x0000041202107981 */ /* 0x000ee2000c1e1900 */
[----:B------:R-:W-:-:S03]  /*0700*/  IMAD.WIDE R14, R15, 0x4, R10 ;  /* 0x000000040f0e7825 */ /* 0x000fc600078e020a */
[----:B------:R-:W2:Y:S04]  /*0710*/  LDG.E R19, desc[UR18][R10.64] ;  /* 0x000000120a137981 */ /* 0x000ea8000c1e1900 */
[----:B------:R-:W2:Y:S04]  /*0720*/  LDG.E R18, desc[UR18][R2.64+0x8] ;  /* 0x0000081202127981 */ /* 0x000ea8000c1e1900 */
[----:B------:R-:W5:Y:S04]  /*0730*/  LDG.E R20, desc[UR18][R2.64+0xc] ;  /* 0x00000c1202147981 */ /* 0x000f68000c1e1900 */
[----:B------:R-:W5:Y:S01]  /*0740*/  LDG.E R14, desc[UR18][R14.64] ;  /* 0x000000120e0e7981 */ /* 0x000f62000c1e1900 */
[----:B------:R-:W-:Y:S01]  /*0750*/  UIADD3 UR4, UPT, UPT, UR4, 0x4, URZ ;  /* 0x0000000404047890 */ /* 0x000fe2000fffe0ff */
[----:B----4-:R-:W-:-:S04]  /*0760*/  FFMA R5, R5, R6, R12 ;  /* 0x0000000605057223 */ /* 0x010fc8000000000c */
[----:B---3--:R-:W-:-:S04]  /*0770*/  FFMA R5, R16, R17, R5 ;  /* 0x0000001110057223 */ /* 0x008fc80000000005 */
[----:B--2---:R-:W-:-:S04]  /*0780*/  FFMA R5, R18, R19, R5 ;  /* 0x0000001312057223 */ /* 0x004fc80000000005 */
[----:B-----5:R-:W-:-:S07]  /*0790*/  FFMA R12, R20, R14, R5 ;  /* 0x0000000e140c7223 */ /* 0x020fce0000000005 */
.L_x_3:
[----:B------:R-:W-:Y:S05]  /*07a0*/  BRA.U !UP1, `(.L_x_2) ;  /* 0x0000000109a87547 */ /* 0x000fea000b800000 */
[----:B------:R-:W-:Y:S01]  /*07b0*/  UISETP.NE.AND UP0, UPT, UR5, 0x1, UPT ;  /* 0x000000010500788c */ /* 0x000fe2000bf05270 */
[----:B------:R-:W-:Y:S01]  /*07c0*/  MOV R7, UR4 ;  /* 0x0000000400077c02 */ /* 0x000fe20008000f00 */
[----:B------:R-:W-:Y:S02]  /*07d0*/  ULOP3.LUT UR5, UR20, 0x1, URZ, 0xc0, !UPT ;  /* 0x0000000114057892 */ /* 0x000fe4000f8ec0ff */
[----:B------:R-:W-:Y:S02]  /*07e0*/  MOV R15, UR20 ;  /* 0x00000014000f7c02 */ /* 0x000fe40008000f00 */
[----:B------:R-:W-:Y:S01]  /*07f0*/  UISETP.NE.U32.AND UP1, UPT, UR5, 0x1, UPT ;  /* 0x000000010500788c */ /* 0x000fe2000bf25070 */
[----:B------:R-:W-:-:S04]  /*0800*/  PLOP3.LUT P1, PT, PT, PT, UP0, 0x80, 0x8 ;  /* 0x000000000008781c */ /* 0x000fc80003f2f008 */
[----:B------:R-:W1:Y:S01]  /*0810*/  @UP0 LDCU.128 UR8, c[0x0][0x380] ;  /* 0x00007000ff0807ac */ /* 0x000e620008000c00 */
[----:B------:R-:W-:Y:S01]  /*0820*/  PLOP3.LUT P0, PT, PT, PT, UP1, 0x80, 0x8 ;  /* 0x000000000008781c */ /* 0x000fe20003f0f018 */
[----:B------:R-:W2:Y:S04]  /*0830*/  @UP0 LDCU.64 UR6, c[0x0][0x380] ;  /* 0x00007000ff0607ac */ /* 0x000ea80008000a00 */
[----:B------:R-:W3:Y:S03]  /*0840*/  @!UP1 LDCU.128 UR12, c[0x0][0x380] ;  /* 0x00007000ff0c97ac */ /* 0x000ee60008000c00 */
[C---:B------:R-:W-:Y:S02]  /*0850*/  @P1 IADD3 R3, PT, PT, R13.reuse, UR4, RZ ;  /* 0x000000040d031c10 */ /* 0x040fe4000fffe0ff */
[----:B------:R-:W-:Y:S01]  /*0860*/  @P1 IADD3 R6, P2, PT, R13, UR4, RZ ;  /* 0x000000040d061c10 */ /* 0x000fe2000ff5e0ff */
[----:B------:R-:W-:Y:S01]  /*0870*/  @UP0 UIADD3 UR4, UPT, UPT, UR4, 0x2, URZ ;  /* 0x0000000204040890 */ /* 0x000fe2000fffe0ff */
[----:B-1----:R-:W-:Y:S01]  /*0880*/  MOV R11, UR9 ;  /* 0x00000009000b7c02 */ /* 0x002fe20008000f00 */
[----:B------:R-:W-:Y:S01]  /*0890*/  IMAD.U32 R10, RZ, RZ, UR8 ;  /* 0x00000008ff0a7e24 */ /* 0x000fe2000f8e00ff */
[----:B------:R-:W-:-:S02]  /*08a0*/  MOV R4, UR10 ;  /* 0x0000000a00047c02 */ /* 0x000fc40008000f00 */
[----:B------:R-:W-:Y:S01]  /*08b0*/  MOV R5, UR11 ;  /* 0x0000000b00057c02 */ /* 0x000fe20008000f00 */
[----:B------:R-:W-:-:S04]  /*08c0*/  @P1 IMAD.WIDE.U32 R10, R3, 0x4, R10 ;  /* 0x00000004030a1825 */ /* 0x000fc800078e000a */
[----:B------:R-:W-:Y:S01]  /*08d0*/  @P1 IMAD R3, R7, UR20, R0 ;  /* 0x0000001407031c24 */ /* 0x000fe2000f8e0200 */
[----:B------:R-:W-:Y:S01]  /*08e0*/  @P1 IADD3.X R7, PT, PT, RZ, RZ, RZ, P2, !PT ;  /* 0x000000ffff071210 */ /* 0x000fe200017fe4ff */
[----:B------:R-:W-:Y:S01]  /*08f0*/  IMAD.U32 R19, RZ, RZ, UR4 ;  /* 0x00000004ff137e24 */ /* 0x000fe2000f8e00ff */
[C---:B--2---:R-:W-:Y:S01]  /*0900*/  @P1 LEA R2, P2, R6.reuse, UR6, 0x2 ;  /* 0x0000000606021c11 */ /* 0x044fe2000f8410ff */
[----:B------:R-:W-:Y:S01]  /*0910*/  @P1 IMAD.WIDE R4, R3, 0x4, R4 ;  /* 0x0000000403041825 */ /* 0x000fe200078e0204 */
[----:B------:R-:W-:Y:S01]  /*0920*/  @!P0 IADD3 R17, PT, PT, R13, UR4, RZ ;  /* 0x000000040d118c10 */ /* 0x000fe2000fffe0ff */
[----:B0-----:R-:W2:Y:S01]  /*0930*/  @P1 LDG.E R11, desc[UR18][R10.64] ;  /* 0x000000120a0b1981 */ /* 0x001ea2000c1e1900 */
[----:B------:R-:W-:Y:S01]  /*0940*/  @P1 LEA.HI.X R3, R6, UR7, R7, 0x2, P2 ;  /* 0x0000000706031c11 */ /* 0x000fe200090f1407 */
[----:B------:R-:W-:Y:S01]  /*0950*/  @!P0 IMAD R19, R19, UR20, R0 ;  /* 0x0000001413138c24 */ /* 0x000fe2000f8e0200 */
[----:B---3--:R-:W-:Y:S01]  /*0960*/  MOV R6, UR12 ;  /* 0x0000000c00067c02 */ /* 0x008fe20008000f00 */
[----:B------:R-:W-:Y:S01]  /*0970*/  @P1 IMAD.WIDE R14, R15, 0x4, R4 ;  /* 0x000000040f0e1825 */ /* 0x000fe200078e0204 */
[----:B------:R-:W-:Y:S01]  /*0980*/  MOV R7, UR13 ;  /* 0x0000000d00077c02 */ /* 0x000fe20008000f00 */
[----:B------:R-:W2:Y:S01]  /*0990*/  @P1 LDG.E R4, desc[UR18][R4.64] ;  /* 0x0000001204041981 */ /* 0x000ea2000c1e1900 */
[----:B------:R-:W-:-:S02]  /*09a0*/  MOV R8, UR14 ;  /* 0x0000000e00087c02 */ /* 0x000fc40008000f00 */
[----:B------:R-:W-:Y:S01]  /*09b0*/  MOV R9, UR15 ;  /* 0x0000000f00097c02 */ /* 0x000fe20008000f00 */
[----:B------:R-:W-:Y:S01]  /*09c0*/  @!P0 IMAD.WIDE.U32 R6, R17, 0x4, R6 ;  /* 0x0000000411068825 */ /* 0x000fe200078e0006 */
[----:B------:R-:W3:Y:S03]  /*09d0*/  @P1 LDG.E R14, desc[UR18][R14.64] ;  /* 0x000000120e0e1981 */ /* 0x000ee6000c1e1900 */
[----:B------:R-:W-:Y:S01]  /*09e0*/  @!P0 IMAD.WIDE R8, R19, 0x4, R8 ;  /* 0x0000000413088825 */ /* 0x000fe200078e0208 */
[----:B------:R-:W3:Y:S04]  /*09f0*/  @P1 LDG.E R2, desc[UR18][R2.64+0x4] ;  /* 0x0000041202021981 */ /* 0x000ee8000c1e1900 */
[----:B------:R-:W4:Y:S04]  /*0a00*/  @!P0 LDG.E R7, desc[UR18][R6.64] ;  /* 0x0000001206078981 */ /* 0x000f28000c1e1900 */
[----:B------:R-:W4:Y:S01]  /*0a10*/  @!P0 LDG.E R8, desc[UR18][R8.64] ;  /* 0x0000001208088981 */ /* 0x000f22000c1e1900 */
[----:B--2---:R-:W-:-:S04]  /*0a20*/  @P1 FFMA R11, R11, R4, R12 ;  /* 0x000000040b0b1223 */ /* 0x004fc8000000000c */
[----:B---3--:R-:W-:-:S04]  /*0a30*/  @P1 FFMA R12, R2, R14, R11 ;  /* 0x0000000e020c1223 */ /* 0x008fc8000000000b */
[----:B----4-:R-:W-:-:S07]  /*0a40*/  @!P0 FFMA R12, R7, R8, R12 ;  /* 0x00000008070c8223 */ /* 0x010fce000000000c */
.L_x_2:
[----:B------:R-:W1:Y:S01]  /*0a50*/  LDC.64 R2, c[0x0][0x390] ;  /* 0x0000e400ff027b82 */ /* 0x000e620000000a00 */
[----:B------:R-:W-:-:S05]  /*0a60*/  IADD3 R13, PT, PT, R0, R13, RZ ;  /* 0x0000000d000d7210 */ /* 0x000fca0007ffe0ff */
[----:B-1----:R-:W-:-:S05]  /*0a70*/  IMAD.WIDE R2, R13, 0x4, R2 ;  /* 0x000000040d027825 */ /* 0x002fca00078e0202 */
[----:B0-----:R-:W-:Y:S01]  /*0a80*/  STG.E desc[UR18][R2.64], R12 ;  /* 0x0000000c02007986 */ /* 0x001fe2000c101912 */
[----:B------:R-:W-:Y:S05]  /*0a90*/  EXIT ;  /* 0x000000000000794d */ /* 0x000fea0003800000 */
.L_x_4:
[----:B------:R-:W-:-:S00]  /*0aa0*/  BRA `(.L_x_4) ;  /* 0xfffffffc00fc7947 */ /* 0x000fc0000383ffff */
[----:B------:R-:W-:-:S00]  /*0ab0*/  NOP ;  /* 0x0000000000007918 */ /* 0x000fc00000000000 */
        /* <DEDUP_REMOVED lines=12> */
.L_x_5:


//--------------------- .nv.shared.reserved.0     --------------------------
	.section	.nv.shared.reserved.0,"aw",@nobits
	.weak		__nv_reservedSMEM_offset_0_alias
	.size		__nv_reservedSMEM_offset_0_alias, 0, 64
	.other		__nv_reservedSMEM_offset_0_alias,@"STO_CUDA_RESERVED_SHARED STV_DEFAULT"
__nv_reservedSMEM_offset_0_alias:
	.zero		0
	.zero		64


//--------------------- .nv.constant0._Z16multiplyMatricesPfS_S_i --------------------------
	.section	.nv.constant0._Z16multiplyMatricesPfS_S_i,"a",@progbits
	.sectionflags	@""
	.align	4
.nv.constant0._Z16multiplyMatricesPfS_S_i:
	.zero		924


//--------------------- SYMBOLS --------------------------

	.type		.nv.reservedSmem.offset0,@object
	.size		.nv.reservedSmem.offset0,0x4
